	.headerflags	@"EF_CUDA_TEXMODE_UNIFIED EF_CUDA_64BIT_ADDRESS EF_CUDA_ACCELERATORS EF_CUDA_SM90 EF_CUDA_VIRTUAL_SM(EF_CUDA_SM90)"
	.elftype	@"ET_EXEC"


//--------------------- .nv.info                  --------------------------
	.section	.nv.info,"",@"SHT_CUDA_INFO"
	.align	4


	//----- nvinfo : EIATTR_REGCOUNT
	.align		4
        /*0000*/ 	.byte	0x04, 0x2f
        /*0002*/ 	.short	(.L_3 - .L_2)
	.align		4
.L_2:
        /*0004*/ 	.word	index@(triton_poi_fused__native_batch_norm_legit_no_training_add_relu_12)
        /*0008*/ 	.word	0x00000014


	//----- nvinfo : EIATTR_MIN_STACK_SIZE
	.align		4
.L_3:
        /*000c*/ 	.byte	0x04, 0x12
        /*000e*/ 	.short	(.L_5 - .L_4)
	.align		4
.L_4:
        /*0010*/ 	.word	index@(triton_poi_fused__native_batch_norm_legit_no_training_add_relu_12)
        /*0014*/ 	.word	0x00000000


	//----- nvinfo : EIATTR_FRAME_SIZE
	.align		4
.L_5:
        /*0018*/ 	.byte	0x04, 0x11
        /*001a*/ 	.short	(.L_7 - .L_6)
	.align		4
.L_6:
        /*001c*/ 	.word	index@(triton_poi_fused__native_batch_norm_legit_no_training_add_relu_12)
        /*0020*/ 	.word	0x00000000


	//----- nvinfo : EIATTR_MIN_STACK_SIZE
	.align		4
.L_7:
        /*0024*/ 	.byte	0x04, 0x12
        /*0026*/ 	.short	(.L_9 - .L_8)
	.align		4
.L_8:
        /*0028*/ 	.word	index@(triton_poi_fused__native_batch_norm_legit_no_training_add_relu_12)
        /*002c*/ 	.word	0x00000000
.L_9:


//--------------------- .nv.info.triton_poi_fused__native_batch_norm_legit_no_training_add_relu_12 --------------------------
	.section	.nv.info.triton_poi_fused__native_batch_norm_legit_no_training_add_relu_12,"",@"SHT_CUDA_INFO"
	.sectionflags	@""
	.align	4


	//----- nvinfo : EIATTR_CUDA_API_VERSION
	.align		4
        /*0000*/ 	.byte	0x04, 0x37
        /*0002*/ 	.short	(.L_11 - .L_10)
.L_10:
        /*0004*/ 	.word	0x0000007c


	//----- nvinfo : EIATTR_KPARAM_INFO
	.align		4
.L_11:
        /*0008*/ 	.byte	0x04, 0x17
        /*000a*/ 	.short	(.L_13 - .L_12)
.L_12:
        /*000c*/ 	.word	0x00000000
        /*0010*/ 	.short	0x0006
        /*0012*/ 	.short	0x0030
        /*0014*/ 	.byte	0x00, 0xf0, 0x11, 0x00


	//----- nvinfo : EIATTR_KPARAM_INFO
	.align		4
.L_13:
        /*0018*/ 	.byte	0x04, 0x17
        /*001a*/ 	.short	(.L_15 - .L_14)
.L_14:
        /*001c*/ 	.word	0x00000000
        /*0020*/ 	.short	0x0005
        /*0022*/ 	.short	0x0028
        /*0024*/ 	.byte	0x00, 0xf4, 0x21, 0x00


	//----- nvinfo : EIATTR_KPARAM_INFO
	.align		4
.L_15:
        /*0028*/ 	.byte	0x04, 0x17
        /*002a*/ 	.short	(.L_17 - .L_16)
.L_16:
        /*002c*/ 	.word	0x00000000
        /*0030*/ 	.short	0x0004
        /*0032*/ 	.short	0x0020
        /*0034*/ 	.byte	0x00, 0xf4, 0x21, 0x00


	//----- nvinfo : EIATTR_KPARAM_INFO
	.align		4
.L_17:
        /*0038*/ 	.byte	0x04, 0x17
        /*003a*/ 	.short	(.L_19 - .L_18)
.L_18:
        /*003c*/ 	.word	0x00000000
        /*0040*/ 	.short	0x0003
        /*0042*/ 	.short	0x0018
        /*0044*/ 	.byte	0x00, 0xf4, 0x21, 0x00


	//----- nvinfo : EIATTR_KPARAM_INFO
	.align		4
.L_19:
        /*0048*/ 	.byte	0x04, 0x17
        /*004a*/ 	.short	(.L_21 - .L_20)
.L_20:
        /*004c*/ 	.word	0x00000000
        /*0050*/ 	.short	0x0002
        /*0052*/ 	.short	0x0010
        /*0054*/ 	.byte	0x00, 0xf4, 0x21, 0x00


	//----- nvinfo : EIATTR_KPARAM_INFO
	.align		4
.L_21:
        /*0058*/ 	.byte	0x04, 0x17
        /*005a*/ 	.short	(.L_23 - .L_22)
.L_22:
        /*005c*/ 	.word	0x00000000
        /*0060*/ 	.short	0x0001
        /*0062*/ 	.short	0x0008
        /*0064*/ 	.byte	0x00, 0xf4, 0x21, 0x00


	//----- nvinfo : EIATTR_KPARAM_INFO
	.align		4
.L_23:
        /*0068*/ 	.byte	0x04, 0x17
        /*006a*/ 	.short	(.L_25 - .L_24)
.L_24:
        /*006c*/ 	.word	0x00000000
        /*0070*/ 	.short	0x0000
        /*0072*/ 	.short	0x0000
        /*0074*/ 	.byte	0x00, 0xf4, 0x21, 0x00


	//----- nvinfo : EIATTR_SPARSE_MMA_MASK
	.align		4
.L_25:
        /*0078*/ 	.byte	0x03, 0x50
        /*007a*/ 	.short	0x0000


	//----- nvinfo : EIATTR_MAXREG_COUNT
	.align		4
        /*007c*/ 	.byte	0x03, 0x1b
        /*007e*/ 	.short	0x00ff


	//----- nvinfo : EIATTR_EXIT_INSTR_OFFSETS
	.align		4
        /*0080*/ 	.byte	0x04, 0x1c
        /*0082*/ 	.short	(.L_27 - .L_26)


	//   ....[0]....
.L_26:
        /*0084*/ 	.word	0x00000530


	//----- nvinfo : EIATTR_REQNTID
	.align		4
.L_27:
        /*0088*/ 	.byte	0x04, 0x10
        /*008a*/ 	.short	(.L_29 - .L_28)
.L_28:
        /*008c*/ 	.word	0x00000100
        /*0090*/ 	.word	0x00000001
        /*0094*/ 	.word	0x00000001


	//----- nvinfo : EIATTR_CBANK_PARAM_SIZE
	.align		4
.L_29:
        /*0098*/ 	.byte	0x03, 0x19
        /*009a*/ 	.short	0x0034


	//----- nvinfo : EIATTR_PARAM_CBANK
	.align		4
        /*009c*/ 	.byte	0x04, 0x0a
        /*009e*/ 	.short	(.L_31 - .L_30)
	.align		4
.L_30:
        /*00a0*/ 	.word	index@(.nv.constant0.triton_poi_fused__native_batch_norm_legit_no_training_add_relu_12)
        /*00a4*/ 	.short	0x0210
        /*00a6*/ 	.short	0x0034


	//----- nvinfo : EIATTR_SW_WAR
	.align		4
.L_31:
        /*00a8*/ 	.byte	0x04, 0x36
        /*00aa*/ 	.short	(.L_33 - .L_32)
.L_32:
        /*00ac*/ 	.word	0x00000008
.L_33:


//--------------------- .nv.callgraph             --------------------------
	.section	.nv.callgraph,"",@"SHT_CUDA_CALLGRAPH"
	.align	4
	.sectionentsize	8
	.align		4
        /*0000*/ 	.word	0x00000000
	.align		4
        /*0004*/ 	.word	0xffffffff
	.align		4
        /*0008*/ 	.word	0x00000000
	.align		4
        /*000c*/ 	.word	0xfffffffe
	.align		4
        /*0010*/ 	.word	0x00000000
	.align		4
        /*0014*/ 	.word	0xfffffffd
	.align		4
        /*0018*/ 	.word	0x00000000
	.align		4
        /*001c*/ 	.word	0xfffffffc


//--------------------- .nv.constant4             --------------------------
	.section	.nv.constant4,"a",@progbits
	.align	8
	.align		8
.nv.constant4:
        /*0000*/ 	.dword	_$_str
	.align		8
        /*0008*/ 	.dword	_$_str_$_2


//--------------------- .text.triton_poi_fused__native_batch_norm_legit_no_training_add_relu_12 --------------------------
	.section	.text.triton_poi_fused__native_batch_norm_legit_no_training_add_relu_12,"ax",@progbits
	.align	128
        .global         triton_poi_fused__native_batch_norm_legit_no_training_add_relu_12
        .type           triton_poi_fused__native_batch_norm_legit_no_training_add_relu_12,@function
        .size           triton_poi_fused__native_batch_norm_legit_no_training_add_relu_12,(.L_x_1 - triton_poi_fused__native_batch_norm_legit_no_training_add_relu_12)
        .other          triton_poi_fused__native_batch_norm_legit_no_training_add_relu_12,@"STO_CUDA_ENTRY STV_DEFAULT"
triton_poi_fused__native_batch_norm_legit_no_training_add_relu_12:
.text.triton_poi_fused__native_batch_norm_legit_no_training_add_relu_12:
[----:B------:R-:W-:Y:S01]  /*0000*/  LDC R1, c[0x0][0x28] ;  /* 0x00000a00ff017b82 */ /* 0x000fe20000000800 */
[----:B------:R-:W1:Y:S07]  /*0010*/  S2R R0, SR_TID.X ;  /* 0x0000000000007919 */ /* 0x000e6e0000002100 */
[----:B------:R-:W2:Y:S01]  /*0020*/  LDC.64 R2, c[0x0][0x228] ;  /* 0x00008a00ff027b82 */ /* 0x000ea20000000a00 */
[----:B------:R-:W-:Y:S01]  /*0030*/  ULDC.64 UR4, c[0x0][0x208] ;  /* 0x0000820000047ab9 */ /* 0x000fe20000000a00 */
[----:B------:R-:W3:Y:S06]  /*0040*/  S2R R13, SR_CTAID.X ;  /* 0x00000000000d7919 */ /* 0x000eec0000002500 */
[----:B------:R-:W4:Y:S08]  /*0050*/  LDC.64 R4, c[0x0][0x238] ;  /* 0x00008e00ff047b82 */ /* 0x000f300000000a00 */
[----:B------:R-:W5:Y:S08]  /*0060*/  LDC.64 R8, c[0x0][0x218] ;  /* 0x00008600ff087b82 */ /* 0x000f700000000a00 */
[----:B------:R-:W5:Y:S01]  /*0070*/  LDC.64 R10, c[0x0][0x220] ;  /* 0x00008800ff0a7b82 */ /* 0x000f620000000a00 */
[----:B-1----:R-:W-:-:S07]  /*0080*/  SHF.L.U32 R0, R0, 0x1, RZ ;  /* 0x0000000100007819 */ /* 0x002fce00000006ff */
[----:B------:R-:W1:Y:S01]  /*0090*/  LDC.64 R14, c[0x0][0x230] ;  /* 0x00008c00ff0e7b82 */ /* 0x000e620000000a00 */
[----:B------:R-:W-:-:S04]  /*00a0*/  LOP3.LUT R0, R0, 0x1fe, RZ, 0xc0, !PT ;  /* 0x000001fe00007812 */ /* 0x000fc800078ec0ff */
[----:B---3--:R-:W-:-:S05]  /*00b0*/  LEA R13, R13, R0, 0x9 ;  /* 0x000000000d0d7211 */ /* 0x008fca00078e48ff */
[----:B------:R-:W-:-:S05]  /*00c0*/  IMAD.HI R0, R13, 0x2aaaaaab, RZ ;  /* 0x2aaaaaab0d007827 */ /* 0x000fca00078e02ff */
[----:B------:R-:W-:-:S04]  /*00d0*/  SHF.R.U32.HI R7, RZ, 0x1f, R0 ;  /* 0x0000001fff077819 */ /* 0x000fc80000011600 */
[----:B------:R-:W-:Y:S02]  /*00e0*/  LEA.HI R0, R0, R7, RZ, 0x1b ;  /* 0x0000000700007211 */ /* 0x000fe400078fd8ff */
[----:B------:R-:W3:Y:S03]  /*00f0*/  LDC.64 R6, c[0x0][0x210] ;  /* 0x00008400ff067b82 */ /* 0x000ee60000000a00 */
[----:B------:R-:W-:-:S04]  /*0100*/  IMAD R0, R0, -0xc0, R13 ;  /* 0xffffff4000007824 */ /* 0x000fc800078e020d */
[----:B--2---:R-:W-:-:S06]  /*0110*/  IMAD.WIDE R2, R0, 0x4, R2 ;  /* 0x0000000400027825 */ /* 0x004fcc00078e0202 */
[----:B------:R-:W2:Y:S01]  /*0120*/  LDG.E.EL.64 R2, desc[UR4][R2.64] ;  /* 0x0000000402027981 */ /* 0x000ea2000c2e1b00 */
[----:B----4-:R-:W-:-:S06]  /*0130*/  IMAD.WIDE R4, R0, 0x4, R4 ;  /* 0x0000000400047825 */ /* 0x010fcc00078e0204 */
[----:B------:R-:W4:Y:S01]  /*0140*/  LDG.E.EL.64 R4, desc[UR4][R4.64] ;  /* 0x0000000404047981 */ /* 0x000f22000c2e1b00 */
[----:B-----5:R-:W-:-:S04]  /*0150*/  IMAD.WIDE R8, R13, 0x4, R8 ;  /* 0x000000040d087825 */ /* 0x020fc800078e0208 */
[C---:B0-----:R-:W-:Y:S02]  /*0160*/  IMAD.WIDE R10, R0.reuse, 0x4, R10 ;  /* 0x00000004000a7825 */ /* 0x041fe400078e020a */
[----:B------:R-:W5:Y:S02]  /*0170*/  LDG.E.64 R8, desc[UR4][R8.64] ;  /* 0x0000000408087981 */ /* 0x000f64000c1e1b00 */
[----:B---3--:R-:W-:Y:S02]  /*0180*/  IMAD.WIDE R6, R13, 0x4, R6 ;  /* 0x000000040d067825 */ /* 0x008fe400078e0206 */
[----:B------:R-:W5:Y:S02]  /*0190*/  LDG.E.EL.64 R10, desc[UR4][R10.64] ;  /* 0x000000040a0a7981 */ /* 0x000f64000c2e1b00 */
[----:B-1----:R-:W-:Y:S02]  /*01a0*/  IMAD.WIDE R14, R0, 0x4, R14 ;  /* 0x00000004000e7825 */ /* 0x002fe400078e020e */
[----:B------:R-:W3:Y:S04]  /*01b0*/  LDG.E.64 R12, desc[UR4][R6.64] ;  /* 0x00000004060c7981 */ /* 0x000ee8000c1e1b00 */
[----:B------:R-:W3:Y:S01]  /*01c0*/  LDG.E.EL.64 R14, desc[UR4][R14.64] ;  /* 0x000000040e0e7981 */ /* 0x000ee2000c2e1b00 */
[----:B------:R-:W-:Y:S01]  /*01d0*/  HFMA2.MMA R17, -RZ, RZ, 1.625, 0 ;  /* 0x3e800000ff117435 */ /* 0x000fe200000001ff */
[----:B--2---:R-:W-:Y:S01]  /*01e0*/  FADD R2, R2, 9.9999997473787516356e-06 ;  /* 0x3727c5ac02027421 */ /* 0x004fe20000000000 */
[----:B------:R-:W-:-:S05]  /*01f0*/  FADD R3, R3, 9.9999997473787516356e-06 ;  /* 0x3727c5ac03037421 */ /* 0x000fca0000000000 */
[----:B------:R-:W0:Y:S01]  /*0200*/  MUFU.SQRT R2, R2 ;  /* 0x0000000200027308 */ /* 0x000e220000002000 */
[----:B----4-:R-:W-:Y:S01]  /*0210*/  FADD R4, R4, 9.9999997473787516356e-06 ;  /* 0x3727c5ac04047421 */ /* 0x010fe20000000000 */
[----:B------:R-:W-:-:S06]  /*0220*/  FADD R5, R5, 9.9999997473787516356e-06 ;  /* 0x3727c5ac05057421 */ /* 0x000fcc0000000000 */
[----:B------:R-:W1:Y:S08]  /*0230*/  MUFU.SQRT R3, R3 ;  /* 0x0000000300037308 */ /* 0x000e700000002000 */
[----:B------:R-:W2:Y:S01]  /*0240*/  MUFU.SQRT R4, R4 ;  /* 0x0000000400047308 */ /* 0x000ea20000002000 */
[----:B0-----:R-:W-:-:S07]  /*0250*/  FSETP.GT.AND P6, PT, R2, 8.50705917302346158658e+37, PT ;  /* 0x7e8000000200780b */ /* 0x001fce0003fc4000 */
[----:B------:R0:W4:Y:S01]  /*0260*/  MUFU.SQRT R16, R5 ;  /* 0x0000000500107308 */ /* 0x0001220000002000 */
[C---:B-1----:R-:W-:Y:S02]  /*0270*/  FSETP.GT.AND P5, PT, R3.reuse, 8.50705917302346158658e+37, PT ;  /* 0x7e8000000300780b */ /* 0x042fe40003fa4000 */
[----:B------:R-:W-:Y:S02]  /*0280*/  FSETP.GEU.AND P3, PT, R3, 1.175494350822287508e-38, PT ;  /* 0x008000000300780b */ /* 0x000fe40003f6e000 */
[----:B------:R-:W-:Y:S02]  /*0290*/  FSETP.GEU.AND P4, PT, R2, 1.175494350822287508e-38, PT ;  /* 0x008000000200780b */ /* 0x000fe40003f8e000 */
[----:B--2---:R-:W-:Y:S01]  /*02a0*/  FSETP.GT.AND P2, PT, R4, 8.50705917302346158658e+37, PT ;  /* 0x7e8000000400780b */ /* 0x004fe20003f44000 */
[----:B------:R-:W-:Y:S01]  /*02b0*/  @P6 FMUL R2, R2, 0.25 ;  /* 0x3e80000002026820 */ /* 0x000fe20000400000 */
[----:B0-----:R-:W-:Y:S02]  /*02c0*/  FSEL R5, R17, 1, P6 ;  /* 0x3f80000011057808 */ /* 0x001fe40003000000 */
[----:B------:R-:W-:-:S02]  /*02d0*/  FSETP.GEU.AND P0, PT, R4, 1.175494350822287508e-38, PT ;  /* 0x008000000400780b */ /* 0x000fc40003f0e000 */
[C---:B----4-:R-:W-:Y:S01]  /*02e0*/  FSETP.GT.AND P1, PT, R16.reuse, 8.50705917302346158658e+37, PT ;  /* 0x7e8000001000780b */ /* 0x050fe20003f24000 */
[----:B------:R-:W-:Y:S01]  /*02f0*/  @P5 FMUL R3, R3, 0.25 ;  /* 0x3e80000003035820 */ /* 0x000fe20000400000 */
[----:B------:R-:W-:-:S03]  /*0300*/  FSETP.GEU.AND P6, PT, R16, 1.175494350822287508e-38, PT ;  /* 0x008000001000780b */ /* 0x000fc60003fce000 */
[----:B------:R-:W-:Y:S01]  /*0310*/  @!P4 FMUL R2, R2, 16777216 ;  /* 0x4b8000000202c820 */ /* 0x000fe20000400000 */
[----:B------:R-:W-:Y:S01]  /*0320*/  @!P3 FMUL R3, R3, 16777216 ;  /* 0x4b8000000303b820 */ /* 0x000fe20000400000 */
[----:B------:R-:W-:-:S04]  /*0330*/  @P2 FMUL R4, R4, 0.25 ;  /* 0x3e80000004042820 */ /* 0x000fc80000400000 */
[----:B------:R-:W-:Y:S02]  /*0340*/  MUFU.RCP R2, R2 ;  /* 0x0000000200027308 */ /* 0x000fe40000001000 */
[----:B------:R-:W-:-:S06]  /*0350*/  @P1 FMUL R16, R16, 0.25 ;  /* 0x3e80000010101820 */ /* 0x000fcc0000400000 */
[----:B------:R-:W0:Y:S01]  /*0360*/  MUFU.RCP R3, R3 ;  /* 0x0000000300037308 */ /* 0x000e220000001000 */
[----:B------:R-:W-:Y:S01]  /*0370*/  @!P0 FMUL R4, R4, 16777216 ;  /* 0x4b80000004048820 */ /* 0x000fe20000400000 */
[----:B------:R-:W-:Y:S01]  /*0380*/  @!P6 FMUL R16, R16, 16777216 ;  /* 0x4b8000001010e820 */ /* 0x000fe20000400000 */
[----:B------:R-:W-:Y:S01]  /*0390*/  FSEL R0, R17, 1, P5 ;  /* 0x3f80000011007808 */ /* 0x000fe20002800000 */
[----:B------:R-:W-:-:S04]  /*03a0*/  @!P4 FMUL R5, R5, 16777216 ;  /* 0x4b8000000505c820 */ /* 0x000fc80000400000 */
[----:B------:R-:W1:Y:S01]  /*03b0*/  MUFU.RCP R4, R4 ;  /* 0x0000000400047308 */ /* 0x000e620000001000 */
[----:B------:R-:W-:Y:S01]  /*03c0*/  @!P3 FMUL R0, R0, 16777216 ;  /* 0x4b8000000000b820 */ /* 0x000fe20000400000 */
[----:B-----5:R-:W-:-:S06]  /*03d0*/  FADD R9, R9, -R11 ;  /* 0x8000000b09097221 */ /* 0x020fcc0000000000 */
[----:B------:R-:W2:Y:S01]  /*03e0*/  MUFU.RCP R16, R16 ;  /* 0x0000001000107308 */ /* 0x000ea20000001000 */
[----:B0-----:R-:W-:Y:S01]  /*03f0*/  FMUL R0, R3, R0 ;  /* 0x0000000003007220 */ /* 0x001fe20000400000 */
[C---:B------:R-:W-:Y:S01]  /*0400*/  FSEL R3, R17.reuse, 1, P2 ;  /* 0x3f80000011037808 */ /* 0x040fe20001000000 */
[----:B------:R-:W-:Y:S01]  /*0410*/  FMUL R5, R2, R5 ;  /* 0x0000000502057220 */ /* 0x000fe20000400000 */
[----:B------:R-:W-:Y:S01]  /*0420*/  FSEL R11, R17, 1, P1 ;  /* 0x3f800000110b7808 */ /* 0x000fe20000800000 */
[----:B------:R-:W-:Y:S01]  /*0430*/  FADD R8, R8, -R10 ;  /* 0x8000000a08087221 */ /* 0x000fe20000000000 */
[----:B---3--:R-:W-:Y:S01]  /*0440*/  FFMA R0, R0, R9, R13 ;  /* 0x0000000900007223 */ /* 0x008fe2000000000d */
[----:B------:R-:W-:Y:S02]  /*0450*/  @!P0 FMUL R3, R3, 16777216 ;  /* 0x4b80000003038820 */ /* 0x000fe40000400000 */
[----:B------:R-:W-:Y:S01]  /*0460*/  FFMA R5, R5, R8, R12 ;  /* 0x0000000805057223 */ /* 0x000fe2000000000c */
[----:B------:R-:W-:Y:S01]  /*0470*/  @!P6 FMUL R11, R11, 16777216 ;  /* 0x4b8000000b0be820 */ /* 0x000fe20000400000 */
[----:B------:R-:W-:Y:S01]  /*0480*/  FADD R0, -R15, R0 ;  /* 0x000000000f007221 */ /* 0x000fe20000000100 */
[----:B-1----:R-:W-:Y:S01]  /*0490*/  FMUL R4, R4, R3 ;  /* 0x0000000304047220 */ /* 0x002fe20000400000 */
[----:B------:R-:W-:Y:S01]  /*04a0*/  FADD R5, -R14, R5 ;  /* 0x000000050e057221 */ /* 0x000fe20000000100 */
[----:B--2---:R-:W-:-:S03]  /*04b0*/  FMUL R11, R16, R11 ;  /* 0x0000000b100b7220 */ /* 0x004fc60000400000 */
[----:B------:R-:W-:Y:S01]  /*04c0*/  FMUL R4, R5, R4 ;  /* 0x0000000405047220 */ /* 0x000fe20000400000 */
[----:B------:R-:W-:-:S04]  /*04d0*/  FMUL R0, R0, R11 ;  /* 0x0000000b00007220 */ /* 0x000fc80000400000 */
[----:B------:R-:W-:Y:S02]  /*04e0*/  FSETP.GEU.AND P0, PT, R4, RZ, PT ;  /* 0x000000ff0400720b */ /* 0x000fe40003f0e000 */
[----:B------:R-:W-:Y:S02]  /*04f0*/  FSETP.GEU.AND P1, PT, R0, RZ, PT ;  /* 0x000000ff0000720b */ /* 0x000fe40003f2e000 */
[----:B------:R-:W-:Y:S02]  /*0500*/  FSEL R4, R4, RZ, P0 ;  /* 0x000000ff04047208 */ /* 0x000fe40000000000 */
[----:B------:R-:W-:-:S05]  /*0510*/  FSEL R5, R0, RZ, P1 ;  /* 0x000000ff00057208 */ /* 0x000fca0000800000 */
[----:B------:R-:W-:Y:S01]  /*0520*/  STG.E.64 desc[UR4][R6.64], R4 ;  /* 0x0000000406007986 */ /* 0x000fe2000c101b04 */
[----:B------:R-:W-:Y:S05]  /*0530*/  EXIT ;  /* 0x000000000000794d */ /* 0x000fea0003800000 */
.L_x_0:
[----:B------:R-:W-:-:S00]  /*0540*/  BRA `(.L_x_0) ;  /* 0xfffffffc00fc7947 */ /* 0x000fc0000383ffff */
[----:B------:R-:W-:-:S00]  /*0550*/  NOP ;  /* 0x0000000000007918 */ /* 0x000fc00000000000 */
        /* <DEDUP_REMOVED lines=10> */
.L_x_1:


//--------------------- .nv.global.init           --------------------------
	.section	.nv.global.init,"aw",@progbits
.nv.global.init:
	.type		_$_str,@object
	.size		_$_str,(_$_str_$_2 - _$_str)
_$_str:
        /*0000*/ 	.byte	0x5f, 0x5f, 0x43, 0x55, 0x44, 0x41, 0x5f, 0x46, 0x54, 0x5a, 0x00
	.type		_$_str_$_2,@object
	.size		_$_str_$_2,(.L_1 - _$_str_$_2)
_$_str_$_2:
        /*000b*/ 	.byte	0x5f, 0x5f, 0x43, 0x55, 0x44, 0x41, 0x5f, 0x50, 0x52, 0x45, 0x43, 0x5f, 0x53, 0x51, 0x52, 0x54
        /*001b*/ 	.byte	0x00
.L_1:


//--------------------- .nv.constant0.triton_poi_fused__native_batch_norm_legit_no_training_add_relu_12 --------------------------
	.section	.nv.constant0.triton_poi_fused__native_batch_norm_legit_no_training_add_relu_12,"a",@progbits
	.sectionflags	@""
	.align	4
.nv.constant0.triton_poi_fused__native_batch_norm_legit_no_training_add_relu_12:
	.zero		580
